//
// Generated by NVIDIA NVVM Compiler
//
// Compiler Build ID: CL-36424714
// Cuda compilation tools, release 13.0, V13.0.88
// Based on NVVM 20.0.0
//

.version 9.0
.target sm_100
.address_size 64

	// .globl	_Z17gemm_tensor_coresPK6__halfS1_Pf

.visible .entry _Z17gemm_tensor_coresPK6__halfS1_Pf(
	.param .u64 .ptr .align 1 _Z17gemm_tensor_coresPK6__halfS1_Pf_param_0,
	.param .u64 .ptr .align 1 _Z17gemm_tensor_coresPK6__halfS1_Pf_param_1,
	.param .u64 .ptr .align 1 _Z17gemm_tensor_coresPK6__halfS1_Pf_param_2
)
{
	.reg .pred 	%p<5>;
	.reg .b32 	%r<278>;
	.reg .b32 	%f<146>;
	.reg .b64 	%rd<55>;

	ld.param.u64 	%rd8, [_Z17gemm_tensor_coresPK6__halfS1_Pf_param_0];
	ld.param.u64 	%rd9, [_Z17gemm_tensor_coresPK6__halfS1_Pf_param_1];
	mov.u32 	%r5, %ctaid.y;
	mov.u32 	%r6, %ntid.y;
	mov.u32 	%r7, %tid.y;
	mad.lo.s32 	%r1, %r5, %r6, %r7;
	mov.u32 	%r8, %ctaid.x;
	mov.u32 	%r9, %ntid.x;
	mov.u32 	%r10, %tid.x;
	mad.lo.s32 	%r2, %r8, %r9, %r10;
	setp.gt.u32 	%p1, %r1, 255;
	setp.gt.s32 	%p2, %r2, 255;
	or.pred  	%p3, %p1, %p2;
	@%p3 bra 	$L__BB0_4;
	shl.b32 	%r12, %r2, 4;
	shl.b32 	%r13, %r1, 16;
	cvt.s64.s32 	%rd1, %r12;
	mul.wide.s32 	%rd11, %r12, 2;
	cvta.to.global.u64 	%rd12, %rd9;
	add.s64 	%rd13, %rd11, %rd12;
	add.s64 	%rd54, %rd13, 1048576;
	mul.wide.u32 	%rd14, %r13, 2;
	cvta.to.global.u64 	%rd15, %rd8;
	add.s64 	%rd16, %rd14, %rd15;
	add.s64 	%rd53, %rd16, 256;
	mov.b32 	%r277, 0;
	mov.f32 	%f138, 0f00000000;
	mov.f32 	%f139, %f138;
	mov.f32 	%f140, %f138;
	mov.f32 	%f141, %f138;
	mov.f32 	%f142, %f138;
	mov.f32 	%f143, %f138;
	mov.f32 	%f144, %f138;
	mov.f32 	%f145, %f138;
$L__BB0_2:
	add.s64 	%rd17, %rd53, -256;
	mov.b32 	%r14, 4096;
	wmma.load.a.sync.aligned.row.m16n16k16.global.f16 	{%r15, %r16, %r17, %r18, %r19, %r20, %r21, %r22}, [%rd17], %r14;
	add.s64 	%rd18, %rd54, -1048576;
	wmma.load.b.sync.aligned.col.m16n16k16.global.f16 	{%r23, %r24, %r25, %r26, %r27, %r28, %r29, %r30}, [%rd18], %r14;
	wmma.mma.sync.aligned.row.col.m16n16k16.f32.f32 {%f18, %f19, %f20, %f21, %f22, %f23, %f24, %f25}, {%r15, %r16, %r17, %r18, %r19, %r20, %r21, %r22}, {%r23, %r24, %r25, %r26, %r27, %r28, %r29, %r30}, {%f145, %f144, %f143, %f142, %f141, %f140, %f139, %f138};
	add.s64 	%rd19, %rd53, -224;
	wmma.load.a.sync.aligned.row.m16n16k16.global.f16 	{%r31, %r32, %r33, %r34, %r35, %r36, %r37, %r38}, [%rd19], %r14;
	add.s64 	%rd20, %rd54, -917504;
	wmma.load.b.sync.aligned.col.m16n16k16.global.f16 	{%r39, %r40, %r41, %r42, %r43, %r44, %r45, %r46}, [%rd20], %r14;
	wmma.mma.sync.aligned.row.col.m16n16k16.f32.f32 {%f26, %f27, %f28, %f29, %f30, %f31, %f32, %f33}, {%r31, %r32, %r33, %r34, %r35, %r36, %r37, %r38}, {%r39, %r40, %r41, %r42, %r43, %r44, %r45, %r46}, {%f18, %f19, %f20, %f21, %f22, %f23, %f24, %f25};
	add.s64 	%rd21, %rd53, -192;
	wmma.load.a.sync.aligned.row.m16n16k16.global.f16 	{%r47, %r48, %r49, %r50, %r51, %r52, %r53, %r54}, [%rd21], %r14;
	add.s64 	%rd22, %rd54, -786432;
	wmma.load.b.sync.aligned.col.m16n16k16.global.f16 	{%r55, %r56, %r57, %r58, %r59, %r60, %r61, %r62}, [%rd22], %r14;
	wmma.mma.sync.aligned.row.col.m16n16k16.f32.f32 {%f34, %f35, %f36, %f37, %f38, %f39, %f40, %f41}, {%r47, %r48, %r49, %r50, %r51, %r52, %r53, %r54}, {%r55, %r56, %r57, %r58, %r59, %r60, %r61, %r62}, {%f26, %f27, %f28, %f29, %f30, %f31, %f32, %f33};
	add.s64 	%rd23, %rd53, -160;
	wmma.load.a.sync.aligned.row.m16n16k16.global.f16 	{%r63, %r64, %r65, %r66, %r67, %r68, %r69, %r70}, [%rd23], %r14;
	add.s64 	%rd24, %rd54, -655360;
	wmma.load.b.sync.aligned.col.m16n16k16.global.f16 	{%r71, %r72, %r73, %r74, %r75, %r76, %r77, %r78}, [%rd24], %r14;
	wmma.mma.sync.aligned.row.col.m16n16k16.f32.f32 {%f42, %f43, %f44, %f45, %f46, %f47, %f48, %f49}, {%r63, %r64, %r65, %r66, %r67, %r68, %r69, %r70}, {%r71, %r72, %r73, %r74, %r75, %r76, %r77, %r78}, {%f34, %f35, %f36, %f37, %f38, %f39, %f40, %f41};
	add.s64 	%rd25, %rd53, -128;
	wmma.load.a.sync.aligned.row.m16n16k16.global.f16 	{%r79, %r80, %r81, %r82, %r83, %r84, %r85, %r86}, [%rd25], %r14;
	add.s64 	%rd26, %rd54, -524288;
	wmma.load.b.sync.aligned.col.m16n16k16.global.f16 	{%r87, %r88, %r89, %r90, %r91, %r92, %r93, %r94}, [%rd26], %r14;
	wmma.mma.sync.aligned.row.col.m16n16k16.f32.f32 {%f50, %f51, %f52, %f53, %f54, %f55, %f56, %f57}, {%r79, %r80, %r81, %r82, %r83, %r84, %r85, %r86}, {%r87, %r88, %r89, %r90, %r91, %r92, %r93, %r94}, {%f42, %f43, %f44, %f45, %f46, %f47, %f48, %f49};
	add.s64 	%rd27, %rd53, -96;
	wmma.load.a.sync.aligned.row.m16n16k16.global.f16 	{%r95, %r96, %r97, %r98, %r99, %r100, %r101, %r102}, [%rd27], %r14;
	add.s64 	%rd28, %rd54, -393216;
	wmma.load.b.sync.aligned.col.m16n16k16.global.f16 	{%r103, %r104, %r105, %r106, %r107, %r108, %r109, %r110}, [%rd28], %r14;
	wmma.mma.sync.aligned.row.col.m16n16k16.f32.f32 {%f58, %f59, %f60, %f61, %f62, %f63, %f64, %f65}, {%r95, %r96, %r97, %r98, %r99, %r100, %r101, %r102}, {%r103, %r104, %r105, %r106, %r107, %r108, %r109, %r110}, {%f50, %f51, %f52, %f53, %f54, %f55, %f56, %f57};
	add.s64 	%rd29, %rd53, -64;
	wmma.load.a.sync.aligned.row.m16n16k16.global.f16 	{%r111, %r112, %r113, %r114, %r115, %r116, %r117, %r118}, [%rd29], %r14;
	add.s64 	%rd30, %rd54, -262144;
	wmma.load.b.sync.aligned.col.m16n16k16.global.f16 	{%r119, %r120, %r121, %r122, %r123, %r124, %r125, %r126}, [%rd30], %r14;
	wmma.mma.sync.aligned.row.col.m16n16k16.f32.f32 {%f66, %f67, %f68, %f69, %f70, %f71, %f72, %f73}, {%r111, %r112, %r113, %r114, %r115, %r116, %r117, %r118}, {%r119, %r120, %r121, %r122, %r123, %r124, %r125, %r126}, {%f58, %f59, %f60, %f61, %f62, %f63, %f64, %f65};
	add.s64 	%rd31, %rd53, -32;
	wmma.load.a.sync.aligned.row.m16n16k16.global.f16 	{%r127, %r128, %r129, %r130, %r131, %r132, %r133, %r134}, [%rd31], %r14;
	add.s64 	%rd32, %rd54, -131072;
	wmma.load.b.sync.aligned.col.m16n16k16.global.f16 	{%r135, %r136, %r137, %r138, %r139, %r140, %r141, %r142}, [%rd32], %r14;
	wmma.mma.sync.aligned.row.col.m16n16k16.f32.f32 {%f74, %f75, %f76, %f77, %f78, %f79, %f80, %f81}, {%r127, %r128, %r129, %r130, %r131, %r132, %r133, %r134}, {%r135, %r136, %r137, %r138, %r139, %r140, %r141, %r142}, {%f66, %f67, %f68, %f69, %f70, %f71, %f72, %f73};
	wmma.load.a.sync.aligned.row.m16n16k16.global.f16 	{%r143, %r144, %r145, %r146, %r147, %r148, %r149, %r150}, [%rd53], %r14;
	wmma.load.b.sync.aligned.col.m16n16k16.global.f16 	{%r151, %r152, %r153, %r154, %r155, %r156, %r157, %r158}, [%rd54], %r14;
	wmma.mma.sync.aligned.row.col.m16n16k16.f32.f32 {%f82, %f83, %f84, %f85, %f86, %f87, %f88, %f89}, {%r143, %r144, %r145, %r146, %r147, %r148, %r149, %r150}, {%r151, %r152, %r153, %r154, %r155, %r156, %r157, %r158}, {%f74, %f75, %f76, %f77, %f78, %f79, %f80, %f81};
	add.s64 	%rd33, %rd53, 32;
	wmma.load.a.sync.aligned.row.m16n16k16.global.f16 	{%r159, %r160, %r161, %r162, %r163, %r164, %r165, %r166}, [%rd33], %r14;
	add.s64 	%rd34, %rd54, 131072;
	wmma.load.b.sync.aligned.col.m16n16k16.global.f16 	{%r167, %r168, %r169, %r170, %r171, %r172, %r173, %r174}, [%rd34], %r14;
	wmma.mma.sync.aligned.row.col.m16n16k16.f32.f32 {%f90, %f91, %f92, %f93, %f94, %f95, %f96, %f97}, {%r159, %r160, %r161, %r162, %r163, %r164, %r165, %r166}, {%r167, %r168, %r169, %r170, %r171, %r172, %r173, %r174}, {%f82, %f83, %f84, %f85, %f86, %f87, %f88, %f89};
	add.s64 	%rd35, %rd53, 64;
	wmma.load.a.sync.aligned.row.m16n16k16.global.f16 	{%r175, %r176, %r177, %r178, %r179, %r180, %r181, %r182}, [%rd35], %r14;
	add.s64 	%rd36, %rd54, 262144;
	wmma.load.b.sync.aligned.col.m16n16k16.global.f16 	{%r183, %r184, %r185, %r186, %r187, %r188, %r189, %r190}, [%rd36], %r14;
	wmma.mma.sync.aligned.row.col.m16n16k16.f32.f32 {%f98, %f99, %f100, %f101, %f102, %f103, %f104, %f105}, {%r175, %r176, %r177, %r178, %r179, %r180, %r181, %r182}, {%r183, %r184, %r185, %r186, %r187, %r188, %r189, %r190}, {%f90, %f91, %f92, %f93, %f94, %f95, %f96, %f97};
	add.s64 	%rd37, %rd53, 96;
	wmma.load.a.sync.aligned.row.m16n16k16.global.f16 	{%r191, %r192, %r193, %r194, %r195, %r196, %r197, %r198}, [%rd37], %r14;
	add.s64 	%rd38, %rd54, 393216;
	wmma.load.b.sync.aligned.col.m16n16k16.global.f16 	{%r199, %r200, %r201, %r202, %r203, %r204, %r205, %r206}, [%rd38], %r14;
	wmma.mma.sync.aligned.row.col.m16n16k16.f32.f32 {%f106, %f107, %f108, %f109, %f110, %f111, %f112, %f113}, {%r191, %r192, %r193, %r194, %r195, %r196, %r197, %r198}, {%r199, %r200, %r201, %r202, %r203, %r204, %r205, %r206}, {%f98, %f99, %f100, %f101, %f102, %f103, %f104, %f105};
	add.s64 	%rd39, %rd53, 128;
	wmma.load.a.sync.aligned.row.m16n16k16.global.f16 	{%r207, %r208, %r209, %r210, %r211, %r212, %r213, %r214}, [%rd39], %r14;
	add.s64 	%rd40, %rd54, 524288;
	wmma.load.b.sync.aligned.col.m16n16k16.global.f16 	{%r215, %r216, %r217, %r218, %r219, %r220, %r221, %r222}, [%rd40], %r14;
	wmma.mma.sync.aligned.row.col.m16n16k16.f32.f32 {%f114, %f115, %f116, %f117, %f118, %f119, %f120, %f121}, {%r207, %r208, %r209, %r210, %r211, %r212, %r213, %r214}, {%r215, %r216, %r217, %r218, %r219, %r220, %r221, %r222}, {%f106, %f107, %f108, %f109, %f110, %f111, %f112, %f113};
	add.s64 	%rd41, %rd53, 160;
	wmma.load.a.sync.aligned.row.m16n16k16.global.f16 	{%r223, %r224, %r225, %r226, %r227, %r228, %r229, %r230}, [%rd41], %r14;
	add.s64 	%rd42, %rd54, 655360;
	wmma.load.b.sync.aligned.col.m16n16k16.global.f16 	{%r231, %r232, %r233, %r234, %r235, %r236, %r237, %r238}, [%rd42], %r14;
	wmma.mma.sync.aligned.row.col.m16n16k16.f32.f32 {%f122, %f123, %f124, %f125, %f126, %f127, %f128, %f129}, {%r223, %r224, %r225, %r226, %r227, %r228, %r229, %r230}, {%r231, %r232, %r233, %r234, %r235, %r236, %r237, %r238}, {%f114, %f115, %f116, %f117, %f118, %f119, %f120, %f121};
	add.s64 	%rd43, %rd53, 192;
	wmma.load.a.sync.aligned.row.m16n16k16.global.f16 	{%r239, %r240, %r241, %r242, %r243, %r244, %r245, %r246}, [%rd43], %r14;
	add.s64 	%rd44, %rd54, 786432;
	wmma.load.b.sync.aligned.col.m16n16k16.global.f16 	{%r247, %r248, %r249, %r250, %r251, %r252, %r253, %r254}, [%rd44], %r14;
	wmma.mma.sync.aligned.row.col.m16n16k16.f32.f32 {%f130, %f131, %f132, %f133, %f134, %f135, %f136, %f137}, {%r239, %r240, %r241, %r242, %r243, %r244, %r245, %r246}, {%r247, %r248, %r249, %r250, %r251, %r252, %r253, %r254}, {%f122, %f123, %f124, %f125, %f126, %f127, %f128, %f129};
	add.s64 	%rd45, %rd53, 224;
	wmma.load.a.sync.aligned.row.m16n16k16.global.f16 	{%r255, %r256, %r257, %r258, %r259, %r260, %r261, %r262}, [%rd45], %r14;
	add.s64 	%rd46, %rd54, 917504;
	wmma.load.b.sync.aligned.col.m16n16k16.global.f16 	{%r263, %r264, %r265, %r266, %r267, %r268, %r269, %r270}, [%rd46], %r14;
	wmma.mma.sync.aligned.row.col.m16n16k16.f32.f32 {%f145, %f144, %f143, %f142, %f141, %f140, %f139, %f138}, {%r255, %r256, %r257, %r258, %r259, %r260, %r261, %r262}, {%r263, %r264, %r265, %r266, %r267, %r268, %r269, %r270}, {%f130, %f131, %f132, %f133, %f134, %f135, %f136, %f137};
	add.s32 	%r4, %r277, 256;
	add.s64 	%rd54, %rd54, 2097152;
	add.s64 	%rd53, %rd53, 512;
	setp.lt.u32 	%p4, %r277, 3840;
	mov.u32 	%r277, %r4;
	@%p4 bra 	$L__BB0_2;
	ld.param.u64 	%rd52, [_Z17gemm_tensor_coresPK6__halfS1_Pf_param_2];
	mov.u32 	%r271, %ctaid.y;
	mov.u32 	%r272, %ntid.y;
	mov.u32 	%r273, %tid.y;
	mad.lo.s32 	%r274, %r271, %r272, %r273;
	shl.b32 	%r275, %r274, 16;
	cvt.u64.u32 	%rd47, %r275;
	add.s64 	%rd48, %rd47, %rd1;
	cvta.to.global.u64 	%rd49, %rd52;
	shl.b64 	%rd50, %rd48, 2;
	add.s64 	%rd51, %rd49, %rd50;
	mov.b32 	%r276, 4096;
	wmma.store.d.sync.aligned.row.m16n16k16.global.f32 	[%rd51], {%f145, %f144, %f143, %f142, %f141, %f140, %f139, %f138}, %r276;
$L__BB0_4:
	ret;

}


// ===== COMPILED SASS (sm_100) =====

	.target	sm_100

	.elftype	@"ET_EXEC"


//--------------------- .note.nv.tkinfo           --------------------------
	.section	.note.nv.tkinfo,"",@"SHT_NOTE"
	.sectionflags	@"SHF_NOTE_NV_TKINFO"
	.tkinfo
        /*0018*/ 	.word	0x00000002
        /*0030*/ 	.string	""
        /*0030*/ 	.string	"ptxas"
        /*0030*/ 	.string	"Cuda compilation tools, release 13.0, V13.0.88"
        /*0030*/ 	.string	"Build cuda_13.0.r13.0/compiler.36424714_0"
        /*0030*/ 	.string	"-arch sm_100 -m 64 "



//--------------------- .note.nv.cuinfo           --------------------------
	.section	.note.nv.cuinfo,"",@"SHT_NOTE"
	.sectionflags	@"SHF_NOTE_NV_CUINFO"
        /*0018*/ 	.short	0x0002
        /*001a*/ 	.short	0x0064
        /*001c*/ 	.short	0x0082
	.zero		2


//--------------------- .nv.info                  --------------------------
	.section	.nv.info,"",@"SHT_CUDA_INFO"
	.align	4


	//----- nvinfo : EIATTR_REGCOUNT
	.align		4
        /*0000*/ 	.byte	0x04, 0x2f
        /*0002*/ 	.short	(.L_1 - .L_0)
	.align		4
.L_0:
        /*0004*/ 	.word	index@(_Z17gemm_tensor_coresPK6__halfS1_Pf)
        /*0008*/ 	.word	0x0000001e


	//----- nvinfo : EIATTR_FRAME_SIZE
	.align		4
.L_1:
        /*000c*/ 	.byte	0x04, 0x11
        /*000e*/ 	.short	(.L_3 - .L_2)
	.align		4
.L_2:
        /*0010*/ 	.word	index@(_Z17gemm_tensor_coresPK6__halfS1_Pf)
        /*0014*/ 	.word	0x00000000


	//----- nvinfo : EIATTR_MIN_STACK_SIZE
	.align		4
.L_3:
        /*0018*/ 	.byte	0x04, 0x12
        /*001a*/ 	.short	(.L_5 - .L_4)
	.align		4
.L_4:
        /*001c*/ 	.word	index@(_Z17gemm_tensor_coresPK6__halfS1_Pf)
        /*0020*/ 	.word	0x00000000
.L_5:


//--------------------- .nv.compat                --------------------------
	.section	.nv.compat,"",@"SHT_CUDA_COMPAT_INFO"
	.align	4
        /*0000*/ 	.byte	0x02, 0x09, 0x00, 0x00, 0x02, 0x02, 0x01, 0x00, 0x02, 0x05, 0x05, 0x00, 0x03, 0x07, 0x01, 0x01
        /*0010*/ 	.byte	0x02, 0x03, 0x00, 0x00, 0x02, 0x06, 0x01, 0x00, 0x04, 0x0b, 0x08, 0x00, 0x09, 0x00, 0x00, 0x00
        /*0020*/ 	.byte	0x00, 0x00, 0x00, 0x00


//--------------------- .nv.info._Z17gemm_tensor_coresPK6__halfS1_Pf --------------------------
	.section	.nv.info._Z17gemm_tensor_coresPK6__halfS1_Pf,"",@"SHT_CUDA_INFO"
	.sectionflags	@""
	.align	4


	//----- nvinfo : EIATTR_CUDA_API_VERSION
	.align		4
        /*0000*/ 	.byte	0x04, 0x37
        /*0002*/ 	.short	(.L_7 - .L_6)
.L_6:
        /*0004*/ 	.word	0x00000082


	//----- nvinfo : EIATTR_KPARAM_INFO
	.align		4
.L_7:
        /*0008*/ 	.byte	0x04, 0x17
        /*000a*/ 	.short	(.L_9 - .L_8)
.L_8:
        /*000c*/ 	.word	0x00000000
        /*0010*/ 	.short	0x0002
        /*0012*/ 	.short	0x0010
        /*0014*/ 	.byte	0x00, 0xf5, 0x21, 0x00


	//----- nvinfo : EIATTR_KPARAM_INFO
	.align		4
.L_9:
        /*0018*/ 	.byte	0x04, 0x17
        /*001a*/ 	.short	(.L_11 - .L_10)
.L_10:
        /*001c*/ 	.word	0x00000000
        /*0020*/ 	.short	0x0001
        /*0022*/ 	.short	0x0008
        /*0024*/ 	.byte	0x00, 0xf5, 0x21, 0x00


	//----- nvinfo : EIATTR_KPARAM_INFO
	.align		4
.L_11:
        /*0028*/ 	.byte	0x04, 0x17
        /*002a*/ 	.short	(.L_13 - .L_12)
.L_12:
        /*002c*/ 	.word	0x00000000
        /*0030*/ 	.short	0x0000
        /*0032*/ 	.short	0x0000
        /*0034*/ 	.byte	0x00, 0xf5, 0x21, 0x00


	//----- nvinfo : EIATTR_SPARSE_MMA_MASK
	.align		4
.L_13:
        /*0038*/ 	.byte	0x03, 0x50
        /*003a*/ 	.short	0x0000


	//----- nvinfo : EIATTR_WMMA_USED
	.align		4
        /*003c*/ 	.byte	0x01, 0x2b
	.zero		2


	//----- nvinfo : EIATTR_MAXREG_COUNT
	.align		4
        /*0040*/ 	.byte	0x03, 0x1b
        /*0042*/ 	.short	0x00ff


	//----- nvinfo : EIATTR_MERCURY_ISA_VERSION
	.align		4
        /*0044*/ 	.byte	0x03, 0x5f
        /*0046*/ 	.short	0x0101


	//----- nvinfo : EIATTR_VRC_CTA_INIT_COUNT
	.align		4
        /*0048*/ 	.byte	0x02, 0x4a
	.zero		1
	.zero		1


	//----- nvinfo : EIATTR_EXIT_INSTR_OFFSETS
	.align		4
        /*004c*/ 	.byte	0x04, 0x1c
        /*004e*/ 	.short	(.L_15 - .L_14)


	//   ....[0]....
.L_14:
        /*0050*/ 	.word	0x000000b0


	//   ....[1]....
        /*0054*/ 	.word	0x00000dc0


	//----- nvinfo : EIATTR_CBANK_PARAM_SIZE
	.align		4
.L_15:
        /*0058*/ 	.byte	0x03, 0x19
        /*005a*/ 	.short	0x0018


	//----- nvinfo : EIATTR_PARAM_CBANK
	.align		4
        /*005c*/ 	.byte	0x04, 0x0a
        /*005e*/ 	.short	(.L_17 - .L_16)
	.align		4
.L_16:
        /*0060*/ 	.word	index@(.nv.constant0._Z17gemm_tensor_coresPK6__halfS1_Pf)
        /*0064*/ 	.short	0x0380
        /*0066*/ 	.short	0x0018


	//----- nvinfo : EIATTR_SW_WAR
	.align		4
.L_17:
        /*0068*/ 	.byte	0x04, 0x36
        /*006a*/ 	.short	(.L_19 - .L_18)
.L_18:
        /*006c*/ 	.word	0x00000008
.L_19:


//--------------------- .nv.callgraph             --------------------------
	.section	.nv.callgraph,"",@"SHT_CUDA_CALLGRAPH"
	.align	4
	.sectionentsize	8
	.align		4
        /*0000*/ 	.word	0x00000000
	.align		4
        /*0004*/ 	.word	0xffffffff
	.align		4
        /*0008*/ 	.word	0x00000000
	.align		4
        /*000c*/ 	.word	0xfffffffe
	.align		4
        /*0010*/ 	.word	0x00000000
	.align		4
        /*0014*/ 	.word	0xfffffffd
	.align		4
        /*0018*/ 	.word	0x00000000
	.align		4
        /*001c*/ 	.word	0xfffffffc


//--------------------- .text._Z17gemm_tensor_coresPK6__halfS1_Pf --------------------------
	.section	.text._Z17gemm_tensor_coresPK6__halfS1_Pf,"ax",@progbits
	.align	128
        .global         _Z17gemm_tensor_coresPK6__halfS1_Pf
        .type           _Z17gemm_tensor_coresPK6__halfS1_Pf,@function
        .size           _Z17gemm_tensor_coresPK6__halfS1_Pf,(.L_x_2 - _Z17gemm_tensor_coresPK6__halfS1_Pf)
        .other          _Z17gemm_tensor_coresPK6__halfS1_Pf,@"STO_CUDA_ENTRY STV_DEFAULT"
_Z17gemm_tensor_coresPK6__halfS1_Pf:
.text._Z17gemm_tensor_coresPK6__halfS1_Pf:
[----:B------:R-:W-:Y:S01]  /*0000*/  LDC R1, c[0x0][0x37c] ;  /* 0x0000df00ff017b82 */ /* 0x000fe20000000800 */
[----:B------:R-:W0:Y:S07]  /*0010*/  S2R R2, SR_TID.X ;  /* 0x0000000000027919 */ /* 0x000e2e0000002100 */
[----:B------:R-:W1:Y:S01]  /*0020*/  LDC R0, c[0x0][0x364] ;  /* 0x0000d900ff007b82 */ /* 0x000e620000000800 */
[----:B------:R-:W1:Y:S07]  /*0030*/  S2R R3, SR_TID.Y ;  /* 0x0000000000037919 */ /* 0x000e6e0000002200 */
[----:B------:R-:W0:Y:S08]  /*0040*/  S2UR UR4, SR_CTAID.X ;  /* 0x00000000000479c3 */ /* 0x000e300000002500 */
[----:B------:R-:W0:Y:S08]  /*0050*/  LDC R17, c[0x0][0x360] ;  /* 0x0000d800ff117b82 */ /* 0x000e300000000800 */
[----:B------:R-:W1:Y:S01]  /*0060*/  S2UR UR6, SR_CTAID.Y ;  /* 0x00000000000679c3 */ /* 0x000e620000002600 */
[----:B0-----:R-:W-:-:S05]  /*0070*/  IMAD R17, R17, UR4, R2 ;  /* 0x0000000411117c24 */ /* 0x001fca000f8e0202 */
[----:B------:R-:W-:Y:S01]  /*0080*/  ISETP.GT.AND P0, PT, R17, 0xff, PT ;  /* 0x000000ff1100780c */ /* 0x000fe20003f04270 */
[----:B-1----:R-:W-:-:S05]  /*0090*/  IMAD R0, R0, UR6, R3 ;  /* 0x0000000600007c24 */ /* 0x002fca000f8e0203 */
[----:B------:R-:W-:-:S13]  /*00a0*/  ISETP.GT.U32.OR P0, PT, R0, 0xff, P0 ;  /* 0x000000ff0000780c */ /* 0x000fda0000704470 */
[----:B------:R-:W-:Y:S05]  /*00b0*/  @P0 EXIT ;  /* 0x000000000000094d */ /* 0x000fea0003800000 */
[----:B------:R-:W0:Y:S01]  /*00c0*/  LDC.64 R2, c[0x0][0x388] ;  /* 0x0000e200ff027b82 */ /* 0x000e220000000a00 */
[----:B------:R-:W-:Y:S01]  /*00d0*/  IMAD.SHL.U32 R17, R17, 0x10, RZ ;  /* 0x0000001011117824 */ /* 0x000fe200078e00ff */
[----:B------:R-:W-:Y:S01]  /*00e0*/  CS2R R10, SRZ ;  /* 0x00000000000a7805 */ /* 0x000fe2000001ff00 */
[----:B------:R-:W-:Y:S01]  /*00f0*/  IMAD.U32 R7, R0, 0x10000, RZ ;  /* 0x0001000000077824 */ /* 0x000fe200078e00ff */
[----:B------:R-:W-:Y:S01]  /*0100*/  CS2R R8, SRZ ;  /* 0x0000000000087805 */ /* 0x000fe2000001ff00 */
[----:B------:R-:W1:Y:S03]  /*0110*/  LDCU.64 UR8, c[0x0][0x358] ;  /* 0x00006b00ff0877ac */ /* 0x000e660008000a00 */
[----:B------:R-:W2:Y:S01]  /*0120*/  LDC.64 R4, c[0x0][0x380] ;  /* 0x0000e000ff047b82 */ /* 0x000ea20000000a00 */
[----:B------:R-:W-:Y:S01]  /*0130*/  UMOV UR4, URZ ;  /* 0x000000ff00047c82 */ /* 0x000fe20008000000 */
[----:B0-----:R-:W-:-:S03]  /*0140*/  IMAD.WIDE R2, R17, 0x2, R2 ;  /* 0x0000000211027825 */ /* 0x001fc600078e0202 */
[----:B------:R-:W-:Y:S01]  /*0150*/  IADD3 R0, P0, PT, R2, 0x100000, RZ ;  /* 0x0010000002007810 */ /* 0x000fe20007f1e0ff */
[----:B--2---:R-:W-:Y:S01]  /*0160*/  IMAD.WIDE.U32 R4, R7, 0x2, R4 ;  /* 0x0000000207047825 */ /* 0x004fe200078e0004 */
[----:B------:R-:W-:-:S03]  /*0170*/  CS2R R6, SRZ ;  /* 0x0000000000067805 */ /* 0x000fc6000001ff00 */
[----:B------:R-:W-:Y:S01]  /*0180*/  IMAD.X R2, RZ, RZ, R3, P0 ;  /* 0x000000ffff027224 */ /* 0x000fe200000e0603 */
[----:B------:R-:W-:-:S05]  /*0190*/  IADD3 R16, P1, PT, R4, 0x100, RZ ;  /* 0x0000010004107810 */ /* 0x000fca0007f3e0ff */
[----:B------:R-:W-:Y:S01]  /*01a0*/  IMAD.X R3, RZ, RZ, R5, P1 ;  /* 0x000000ffff037224 */ /* 0x000fe200008e0605 */
[----:B-1----:R-:W-:-:S07]  /*01b0*/  CS2R R4, SRZ ;  /* 0x0000000000047805 */ /* 0x002fce000001ff00 */
.L_x_0:
[----:B------:R-:W0:Y:S01]  /*01c0*/  S2R R13, SR_LANEID ;  /* 0x00000000000d7919 */ /* 0x000e220000000000 */
[----:B------:R-:W-:Y:S01]  /*01d0*/  IMAD.MOV.U32 R25, RZ, RZ, RZ ;  /* 0x000000ffff197224 */ /* 0x000fe200078e00ff */
[----:B0-----:R-:W-:Y:S02]  /*01e0*/  LOP3.LUT R24, R13, 0x3, RZ, 0xc0, !PT ;  /* 0x000000030d187812 */ /* 0x001fe400078ec0ff */
[----:B------:R-:W-:-:S05]  /*01f0*/  SHF.R.U32.HI R13, RZ, 0x2, R13 ;  /* 0x00000002ff0d7819 */ /* 0x000fca000001160d */
[----:B------:R-:W-:-:S03]  /*0200*/  IMAD.WIDE.U32 R24, R13, 0x800, R24 ;  /* 0x000008000d187825 */ /* 0x000fc600078e0018 */
[C---:B------:R-:W-:Y:S02]  /*0210*/  LEA R26, P0, R24.reuse, R16, 0x2 ;  /* 0x00000010181a7211 */ /* 0x040fe400078010ff */
[C---:B------:R-:W-:Y:S02]  /*0220*/  LEA R20, P1, R24.reuse, R0, 0x2 ;  /* 0x0000000018147211 */ /* 0x040fe400078210ff */
[C-C-:B------:R-:W-:Y:S02]  /*0230*/  LEA.HI.X R27, R24.reuse, R3, R25.reuse, 0x2, P0 ;  /* 0x00000003181b7211 */ /* 0x140fe400000f1419 */
[----:B------:R-:W-:-:S03]  /*0240*/  LEA.HI.X R21, R24, R2, R25, 0x2, P1 ;  /* 0x0000000218157211 */ /* 0x000fc600008f1419 */
[----:B------:R-:W2:Y:S04]  /*0250*/  LDG.E R12, desc[UR8][R26.64+-0x100] ;  /* 0xffff00081a0c7981 */ /* 0x000ea8000c1e1900 */
[----:B------:R-:W2:Y:S04]  /*0260*/  LDG.E R22, desc[UR8][R20.64+-0x100000] ;  /* 0xf000000814167981 */ /* 0x000ea8000c1e1900 */
[----:B------:R-:W2:Y:S04]  /*0270*/  LDG.E R23, desc[UR8][R20.64+-0xffff0] ;  /* 0xf000100814177981 */ /* 0x000ea8000c1e1900 */
[----:B------:R-:W3:Y:S04]  /*0280*/  LDG.E R18, desc[UR8][R20.64+-0xf0000] ;  /* 0xf100000814127981 */ /* 0x000ee8000c1e1900 */
[----:B------:R-:W2:Y:S04]  /*0290*/  LDG.E R13, desc[UR8][R26.64+0xff00] ;  /* 0x00ff00081a0d7981 */ /* 0x000ea8000c1e1900 */
[----:B------:R-:W2:Y:S04]  /*02a0*/  LDG.E R14, desc[UR8][R26.64+-0xf0] ;  /* 0xffff10081a0e7981 */ /* 0x000ea8000c1e1900 */
[----:B------:R-:W2:Y:S04]  /*02b0*/  LDG.E R15, desc[UR8][R26.64+0xff10] ;  /* 0x00ff10081a0f7981 */ /* 0x000ea8000c1e1900 */
[----:B------:R-:W3:Y:S01]  /*02c0*/  LDG.E R19, desc[UR8][R20.64+-0xefff0] ;  /* 0xf100100814137981 */ /* 0x000ee2000c1e1900 */
[C---:B--2---:R-:W-:Y:S03]  /*02d0*/  HMMA.16816.F32 R4, R12.reuse, R22, R4 ;  /* 0x000000160c04723c */ /* 0x044fe60000001804 */
[----:B------:R-:W2:Y:S04]  /*02e0*/  LDG.E R22, desc[UR8][R20.64+-0xe0000] ;  /* 0xf200000814167981 */ /* 0x000ea8000c1e1900 */
[----:B------:R-:W2:Y:S01]  /*02f0*/  LDG.E R23, desc[UR8][R20.64+-0xdfff0] ;  /* 0xf200100814177981 */ /* 0x000ea2000c1e1900 */
[----:B---3--:R-:W-:Y:S03]  /*0300*/  HMMA.16816.F32 R8, R12, R18, R8 ;  /* 0x000000120c08723c */ /* 0x008fe60000001808 */
[----:B------:R-:W3:Y:S04]  /*0310*/  LDG.E R18, desc[UR8][R20.64+-0xd0000] ;  /* 0xf300000814127981 */ /* 0x000ee8000c1e1900 */
[----:B------:R-:W2:Y:S04]  /*0320*/  LDG.E R12, desc[UR8][R26.64+-0xe0] ;  /* 0xffff20081a0c7981 */ /* 0x000ea8000c1e1900 */
        /* <DEDUP_REMOVED lines=138> */
[----:B------:R-:W2:Y:S04]  /*0bd0*/  LDG.E R12, desc[UR8][R26.64+0xe0] ;  /* 0x0000e0081a0c7981 */ /* 0x000ea8000c1e1900 */
[----:B------:R-:W2:Y:S04]  /*0be0*/  LDG.E R13, desc[UR8][R26.64+0x100e0] ;  /* 0x0100e0081a0d7981 */ /* 0x000ea8000c1e1900 */
[----:B------:R-:W2:Y:S04]  /*0bf0*/  LDG.E R14, desc[UR8][R26.64+0xf0] ;  /* 0x0000f0081a0e7981 */ /* 0x000ea8000c1e1900 */
[----:B------:R-:W2:Y:S04]  /*0c00*/  LDG.E R15, desc[UR8][R26.64+0x100f0] ;  /* 0x0100f0081a0f7981 */ /* 0x000ea8000c1e1900 */
[----:B------:R-:W3:Y:S04]  /*0c10*/  LDG.E R18, desc[UR8][R20.64+0xf0000] ;  /* 0x0f00000814127981 */ /* 0x000ee8000c1e1900 */
[----:B------:R-:W3:Y:S01]  /*0c20*/  LDG.E R19, desc[UR8][R20.64+0xf0010] ;  /* 0x0f00100814137981 */ /* 0x000ee2000c1e1900 */
[----:B------:R-:W-:Y:S01]  /*0c30*/  UISETP.GE.U32.AND UP0, UPT, UR4, 0xf00, UPT ;  /* 0x00000f000400788c */ /* 0x000fe2000bf06070 */
[----:B------:R-:W-:Y:S01]  /*0c40*/  IADD3 R16, P1, PT, R16, 0x200, RZ ;  /* 0x0000020010107810 */ /* 0x000fe20007f3e0ff */
[----:B------:R-:W-:Y:S01]  /*0c50*/  UIADD3 UR5, UPT, UPT, UR4, 0x100, URZ ;  /* 0x0000010004057890 */ /* 0x000fe2000fffe0ff */
[----:B------:R-:W-:-:S03]  /*0c60*/  IADD3 R0, P0, PT, R0, 0x200000, RZ ;  /* 0x0020000000007810 */ /* 0x000fc60007f1e0ff */
[----:B------:R-:W-:Y:S02]  /*0c70*/  IMAD.X R3, RZ, RZ, R3, P1 ;  /* 0x000000ffff037224 */ /* 0x000fe400008e0603 */
[----:B------:R-:W-:Y:S01]  /*0c80*/  IMAD.X R2, RZ, RZ, R2, P0 ;  /* 0x000000ffff027224 */ /* 0x000fe200000e0602 */
[----:B------:R-:W-:Y:S01]  /*0c90*/  UMOV UR4, UR5 ;  /* 0x0000000500047c82 */ /* 0x000fe20008000000 */
[C---:B--2---:R-:W-:Y:S08]  /*0ca0*/  HMMA.16816.F32 R4, R12.reuse, R22, R4 ;  /* 0x000000160c04723c */ /* 0x044ff00000001804 */
[----:B---3--:R-:W-:Y:S01]  /*0cb0*/  HMMA.16816.F32 R8, R12, R18, R8 ;  /* 0x000000120c08723c */ /* 0x008fe20000001808 */
[----:B------:R-:W-:-:S04]  /*0cc0*/  NOP ;  /* 0x0000000000007918 */ /* 0x000fc80000000000 */
[----:B------:R-:W-:-:S15]  /*0cd0*/  BRA.U !UP0, `(.L_x_0) ;  /* 0xfffffff508387547 */ /* 0x000fde000b83ffff */
[----:B------:R-:W0:Y:S01]  /*0ce0*/  S2R R3, SR_TID.Y ;  /* 0x0000000000037919 */ /* 0x000e220000002200 */
[----:B------:R-:W0:Y:S01]  /*0cf0*/  LDC R0, c[0x0][0x364] ;  /* 0x0000d900ff007b82 */ /* 0x000e220000000800 */
[----:B------:R-:W1:Y:S01]  /*0d00*/  LDCU.64 UR4, c[0x0][0x390] ;  /* 0x00007200ff0477ac */ /* 0x000e620008000a00 */
[----:B0-----:R-:W-:-:S05]  /*0d10*/  IMAD R0, R0, UR6, R3 ;  /* 0x0000000600007c24 */ /* 0x001fca000f8e0203 */
[----:B------:R-:W-:-:S04]  /*0d20*/  LEA R0, P0, R0, R17, 0x10 ;  /* 0x0000001100007211 */ /* 0x000fc800078080ff */
[----:B------:R-:W-:Y:S02]  /*0d30*/  LEA.HI.X.SX32 R13, R17, RZ, 0x1, P0 ;  /* 0x000000ff110d7211 */ /* 0x000fe400000f0eff */
[----:B-1----:R-:W-:-:S04]  /*0d40*/  LEA R3, P0, R0, UR4, 0x2 ;  /* 0x0000000400037c11 */ /* 0x002fc8000f8010ff */
[----:B------:R-:W-:Y:S02]  /*0d50*/  LEA.HI.X R13, R0, UR5, R13, 0x2, P0 ;  /* 0x00000005000d7c11 */ /* 0x000fe400080f140d */
[----:B------:R-:W-:-:S04]  /*0d60*/  LEA R2, P0, R24, R3, 0x3 ;  /* 0x0000000318027211 */ /* 0x000fc800078018ff */
[----:B------:R-:W-:-:S05]  /*0d70*/  LEA.HI.X R3, R24, R13, R25, 0x3, P0 ;  /* 0x0000000d18037211 */ /* 0x000fca00000f1c19 */
[----:B------:R-:W-:Y:S04]  /*0d80*/  STG.E.64 desc[UR8][R2.64], R4 ;  /* 0x0000000402007986 */ /* 0x000fe8000c101b08 */
[----:B------:R-:W-:Y:S04]  /*0d90*/  STG.E.64 desc[UR8][R2.64+0x20000], R6 ;  /* 0x0200000602007986 */ /* 0x000fe8000c101b08 */
[----:B------:R-:W-:Y:S04]  /*0da0*/  STG.E.64 desc[UR8][R2.64+0x20], R8 ;  /* 0x0000200802007986 */ /* 0x000fe8000c101b08 */
[----:B------:R-:W-:Y:S01]  /*0db0*/  STG.E.64 desc[UR8][R2.64+0x20020], R10 ;  /* 0x0200200a02007986 */ /* 0x000fe2000c101b08 */
[----:B------:R-:W-:Y:S05]  /*0dc0*/  EXIT ;  /* 0x000000000000794d */ /* 0x000fea0003800000 */
.L_x_1:
[----:B------:R-:W-:-:S00]  /*0dd0*/  BRA `(.L_x_1) ;  /* 0xfffffffc00fc7947 */ /* 0x000fc0000383ffff */
[----:B------:R-:W-:-:S00]  /*0de0*/  NOP ;  /* 0x0000000000007918 */ /* 0x000fc00000000000 */
        /* <DEDUP_REMOVED lines=9> */
.L_x_2:


//--------------------- .nv.shared.reserved.0     --------------------------
	.section	.nv.shared.reserved.0,"aw",@nobits
	.weak		__nv_reservedSMEM_offset_0_alias
	.size		__nv_reservedSMEM_offset_0_alias, 0, 64
	.other		__nv_reservedSMEM_offset_0_alias,@"STO_CUDA_RESERVED_SHARED STV_DEFAULT"
__nv_reservedSMEM_offset_0_alias:
	.zero		0
	.zero		64


//--------------------- .nv.constant0._Z17gemm_tensor_coresPK6__halfS1_Pf --------------------------
	.section	.nv.constant0._Z17gemm_tensor_coresPK6__halfS1_Pf,"a",@progbits
	.sectionflags	@""
	.align	4
.nv.constant0._Z17gemm_tensor_coresPK6__halfS1_Pf:
	.zero		920


//--------------------- SYMBOLS --------------------------

	.type		.nv.reservedSmem.offset0,@object
	.size		.nv.reservedSmem.offset0,0x4
